//
// Generated by NVIDIA NVVM Compiler
//
// Compiler Build ID: CL-36424714
// Cuda compilation tools, release 13.0, V13.0.88
// Based on NVVM 20.0.0
//

.version 9.0
.target sm_100
.address_size 64

	// .globl	IF2ComputeStateKernel

.visible .entry IF2ComputeStateKernel(
	.param .u32 IF2ComputeStateKernel_param_0,
	.param .u32 IF2ComputeStateKernel_param_1,
	.param .f32 IF2ComputeStateKernel_param_2,
	.param .u64 .ptr .align 1 IF2ComputeStateKernel_param_3,
	.param .u64 .ptr .align 1 IF2ComputeStateKernel_param_4,
	.param .u64 .ptr .align 1 IF2ComputeStateKernel_param_5,
	.param .u64 .ptr .align 1 IF2ComputeStateKernel_param_6,
	.param .f32 IF2ComputeStateKernel_param_7,
	.param .f32 IF2ComputeStateKernel_param_8,
	.param .u32 IF2ComputeStateKernel_param_9
)
{
	.reg .pred 	%p<13>;
	.reg .b32 	%r<46>;
	.reg .b32 	%f<88>;
	.reg .b64 	%rd<49>;

	ld.param.u64 	%rd8, [IF2ComputeStateKernel_param_3];
	ld.param.u64 	%rd5, [IF2ComputeStateKernel_param_4];
	ld.param.u64 	%rd6, [IF2ComputeStateKernel_param_5];
	ld.param.u64 	%rd7, [IF2ComputeStateKernel_param_6];
	ld.param.f32 	%f16, [IF2ComputeStateKernel_param_7];
	ld.param.u32 	%r25, [IF2ComputeStateKernel_param_9];
	cvta.to.global.u64 	%rd1, %rd8;
	mov.u32 	%r26, %ntid.x;
	mov.u32 	%r27, %ctaid.y;
	mov.u32 	%r28, %nctaid.x;
	mov.u32 	%r29, %ctaid.x;
	mov.u32 	%r1, %tid.x;
	mad.lo.s32 	%r30, %r28, %r27, %r29;
	mul.lo.s32 	%r2, %r30, %r26;
	add.s32 	%r3, %r2, %r1;
	setp.ge.s32 	%p1, %r3, %r25;
	@%p1 bra 	$L__BB0_18;
	cvta.to.global.u64 	%rd9, %rd5;
	cvta.to.global.u64 	%rd10, %rd6;
	cvta.to.global.u64 	%rd11, %rd7;
	mul.wide.s32 	%rd12, %r3, 4;
	add.s64 	%rd2, %rd10, %rd12;
	mov.b32 	%r31, 0;
	st.global.u32 	[%rd2], %r31;
	add.s64 	%rd3, %rd11, %rd12;
	ld.global.f32 	%f1, [%rd3];
	setp.ge.f32 	%p2, %f1, %f16;
	add.s64 	%rd4, %rd9, %rd12;
	@%p2 bra 	$L__BB0_19;
	setp.lt.s32 	%p3, %r25, 1;
	mov.f32 	%f87, 0f00000000;
	@%p3 bra 	$L__BB0_15;
	add.s32 	%r34, %r25, -1;
	and.b32  	%r4, %r25, 15;
	setp.lt.u32 	%p4, %r34, 15;
	mov.f32 	%f87, 0f00000000;
	mov.b32 	%r41, 0;
	@%p4 bra 	$L__BB0_6;
	and.b32  	%r41, %r25, 2147483632;
	neg.s32 	%r40, %r41;
	shl.b32 	%r7, %r25, 4;
	mov.f32 	%f87, 0f00000000;
	mul.wide.u32 	%rd15, %r25, 4;
	mov.u32 	%r39, %r3;
$L__BB0_5:
	.pragma "nounroll";
	mul.wide.s32 	%rd13, %r39, 4;
	add.s64 	%rd14, %rd1, %rd13;
	ld.global.f32 	%f21, [%rd14];
	add.f32 	%f22, %f87, %f21;
	add.s64 	%rd16, %rd14, %rd15;
	ld.global.f32 	%f23, [%rd16];
	add.f32 	%f24, %f22, %f23;
	add.s64 	%rd17, %rd16, %rd15;
	ld.global.f32 	%f25, [%rd17];
	add.f32 	%f26, %f24, %f25;
	add.s64 	%rd18, %rd17, %rd15;
	ld.global.f32 	%f27, [%rd18];
	add.f32 	%f28, %f26, %f27;
	add.s64 	%rd19, %rd18, %rd15;
	ld.global.f32 	%f29, [%rd19];
	add.f32 	%f30, %f28, %f29;
	add.s64 	%rd20, %rd19, %rd15;
	ld.global.f32 	%f31, [%rd20];
	add.f32 	%f32, %f30, %f31;
	add.s64 	%rd21, %rd20, %rd15;
	ld.global.f32 	%f33, [%rd21];
	add.f32 	%f34, %f32, %f33;
	add.s64 	%rd22, %rd21, %rd15;
	ld.global.f32 	%f35, [%rd22];
	add.f32 	%f36, %f34, %f35;
	add.s64 	%rd23, %rd22, %rd15;
	ld.global.f32 	%f37, [%rd23];
	add.f32 	%f38, %f36, %f37;
	add.s64 	%rd24, %rd23, %rd15;
	ld.global.f32 	%f39, [%rd24];
	add.f32 	%f40, %f38, %f39;
	add.s64 	%rd25, %rd24, %rd15;
	ld.global.f32 	%f41, [%rd25];
	add.f32 	%f42, %f40, %f41;
	add.s64 	%rd26, %rd25, %rd15;
	ld.global.f32 	%f43, [%rd26];
	add.f32 	%f44, %f42, %f43;
	add.s64 	%rd27, %rd26, %rd15;
	ld.global.f32 	%f45, [%rd27];
	add.f32 	%f46, %f44, %f45;
	add.s64 	%rd28, %rd27, %rd15;
	ld.global.f32 	%f47, [%rd28];
	add.f32 	%f48, %f46, %f47;
	add.s64 	%rd29, %rd28, %rd15;
	ld.global.f32 	%f49, [%rd29];
	add.f32 	%f50, %f48, %f49;
	add.s64 	%rd30, %rd29, %rd15;
	ld.global.f32 	%f51, [%rd30];
	add.f32 	%f87, %f50, %f51;
	add.s32 	%r40, %r40, 16;
	add.s32 	%r39, %r39, %r7;
	setp.ne.s32 	%p5, %r40, 0;
	@%p5 bra 	$L__BB0_5;
$L__BB0_6:
	setp.eq.s32 	%p6, %r4, 0;
	@%p6 bra 	$L__BB0_15;
	and.b32  	%r13, %r25, 7;
	setp.lt.u32 	%p7, %r4, 8;
	@%p7 bra 	$L__BB0_9;
	mad.lo.s32 	%r35, %r41, %r25, %r3;
	mul.wide.s32 	%rd31, %r35, 4;
	add.s64 	%rd32, %rd1, %rd31;
	ld.global.f32 	%f53, [%rd32];
	add.f32 	%f54, %f87, %f53;
	mul.wide.u32 	%rd33, %r25, 4;
	add.s64 	%rd34, %rd32, %rd33;
	ld.global.f32 	%f55, [%rd34];
	add.f32 	%f56, %f54, %f55;
	add.s64 	%rd35, %rd34, %rd33;
	ld.global.f32 	%f57, [%rd35];
	add.f32 	%f58, %f56, %f57;
	add.s64 	%rd36, %rd35, %rd33;
	ld.global.f32 	%f59, [%rd36];
	add.f32 	%f60, %f58, %f59;
	add.s64 	%rd37, %rd36, %rd33;
	ld.global.f32 	%f61, [%rd37];
	add.f32 	%f62, %f60, %f61;
	add.s64 	%rd38, %rd37, %rd33;
	ld.global.f32 	%f63, [%rd38];
	add.f32 	%f64, %f62, %f63;
	add.s64 	%rd39, %rd38, %rd33;
	ld.global.f32 	%f65, [%rd39];
	add.f32 	%f66, %f64, %f65;
	add.s64 	%rd40, %rd39, %rd33;
	ld.global.f32 	%f67, [%rd40];
	add.f32 	%f87, %f66, %f67;
	add.s32 	%r41, %r41, 8;
$L__BB0_9:
	setp.eq.s32 	%p8, %r13, 0;
	@%p8 bra 	$L__BB0_15;
	and.b32  	%r16, %r25, 3;
	setp.lt.u32 	%p9, %r13, 4;
	@%p9 bra 	$L__BB0_12;
	mad.lo.s32 	%r36, %r41, %r25, %r3;
	mul.wide.s32 	%rd41, %r36, 4;
	add.s64 	%rd42, %rd1, %rd41;
	ld.global.f32 	%f69, [%rd42];
	add.f32 	%f70, %f87, %f69;
	mul.wide.u32 	%rd43, %r25, 4;
	add.s64 	%rd44, %rd42, %rd43;
	ld.global.f32 	%f71, [%rd44];
	add.f32 	%f72, %f70, %f71;
	add.s64 	%rd45, %rd44, %rd43;
	ld.global.f32 	%f73, [%rd45];
	add.f32 	%f74, %f72, %f73;
	add.s64 	%rd46, %rd45, %rd43;
	ld.global.f32 	%f75, [%rd46];
	add.f32 	%f87, %f74, %f75;
	add.s32 	%r41, %r41, 4;
$L__BB0_12:
	setp.eq.s32 	%p10, %r16, 0;
	@%p10 bra 	$L__BB0_15;
	mad.lo.s32 	%r37, %r41, %r25, %r1;
	add.s32 	%r45, %r37, %r2;
	neg.s32 	%r44, %r16;
$L__BB0_14:
	.pragma "nounroll";
	mul.wide.s32 	%rd47, %r45, 4;
	add.s64 	%rd48, %rd1, %rd47;
	ld.global.f32 	%f76, [%rd48];
	add.f32 	%f87, %f87, %f76;
	add.s32 	%r45, %r45, %r25;
	add.s32 	%r44, %r44, 1;
	setp.ne.s32 	%p11, %r44, 0;
	@%p11 bra 	$L__BB0_14;
$L__BB0_15:
	ld.global.f32 	%f77, [%rd4];
	add.f32 	%f15, %f87, %f77;
	setp.leu.f32 	%p12, %f15, 0f00000000;
	@%p12 bra 	$L__BB0_17;
	add.f32 	%f78, %f15, %f1;
	st.global.f32 	[%rd3], %f78;
$L__BB0_17:
	mov.b32 	%r38, 0;
	st.global.u32 	[%rd4], %r38;
$L__BB0_18:
	ret;
$L__BB0_19:
	st.global.f32 	[%rd2], %f1;
	mov.b32 	%r32, -1031667712;
	st.global.u32 	[%rd3], %r32;
	bra.uni 	$L__BB0_17;

}


// ===== COMPILED SASS (sm_100) =====

	.target	sm_100

	.elftype	@"ET_EXEC"


//--------------------- .note.nv.tkinfo           --------------------------
	.section	.note.nv.tkinfo,"",@"SHT_NOTE"
	.sectionflags	@"SHF_NOTE_NV_TKINFO"
	.tkinfo
        /*0018*/ 	.word	0x00000002
        /*0030*/ 	.string	""
        /*0030*/ 	.string	"ptxas"
        /*0030*/ 	.string	"Cuda compilation tools, release 13.0, V13.0.88"
        /*0030*/ 	.string	"Build cuda_13.0.r13.0/compiler.36424714_0"
        /*0030*/ 	.string	"-arch sm_100 -m 64 "



//--------------------- .note.nv.cuinfo           --------------------------
	.section	.note.nv.cuinfo,"",@"SHT_NOTE"
	.sectionflags	@"SHF_NOTE_NV_CUINFO"
        /*0018*/ 	.short	0x0002
        /*001a*/ 	.short	0x0064
        /*001c*/ 	.short	0x0082
	.zero		2


//--------------------- .nv.info                  --------------------------
	.section	.nv.info,"",@"SHT_CUDA_INFO"
	.align	4


	//----- nvinfo : EIATTR_REGCOUNT
	.align		4
        /*0000*/ 	.byte	0x04, 0x2f
        /*0002*/ 	.short	(.L_1 - .L_0)
	.align		4
.L_0:
        /*0004*/ 	.word	index@(IF2ComputeStateKernel)
        /*0008*/ 	.word	0x00000020


	//----- nvinfo : EIATTR_FRAME_SIZE
	.align		4
.L_1:
        /*000c*/ 	.byte	0x04, 0x11
        /*000e*/ 	.short	(.L_3 - .L_2)
	.align		4
.L_2:
        /*0010*/ 	.word	index@(IF2ComputeStateKernel)
        /*0014*/ 	.word	0x00000000


	//----- nvinfo : EIATTR_MIN_STACK_SIZE
	.align		4
.L_3:
        /*0018*/ 	.byte	0x04, 0x12
        /*001a*/ 	.short	(.L_5 - .L_4)
	.align		4
.L_4:
        /*001c*/ 	.word	index@(IF2ComputeStateKernel)
        /*0020*/ 	.word	0x00000000
.L_5:


//--------------------- .nv.compat                --------------------------
	.section	.nv.compat,"",@"SHT_CUDA_COMPAT_INFO"
	.align	4
        /*0000*/ 	.byte	0x02, 0x09, 0x00, 0x00, 0x02, 0x02, 0x01, 0x00, 0x02, 0x05, 0x05, 0x00, 0x03, 0x07, 0x01, 0x01
        /*0010*/ 	.byte	0x02, 0x03, 0x00, 0x00, 0x02, 0x06, 0x01, 0x00, 0x04, 0x0b, 0x08, 0x00, 0x09, 0x00, 0x00, 0x00
        /*0020*/ 	.byte	0x00, 0x00, 0x00, 0x00


//--------------------- .nv.info.IF2ComputeStateKernel --------------------------
	.section	.nv.info.IF2ComputeStateKernel,"",@"SHT_CUDA_INFO"
	.sectionflags	@""
	.align	4


	//----- nvinfo : EIATTR_CUDA_API_VERSION
	.align		4
        /*0000*/ 	.byte	0x04, 0x37
        /*0002*/ 	.short	(.L_7 - .L_6)
.L_6:
        /*0004*/ 	.word	0x00000082


	//----- nvinfo : EIATTR_KPARAM_INFO
	.align		4
.L_7:
        /*0008*/ 	.byte	0x04, 0x17
        /*000a*/ 	.short	(.L_9 - .L_8)
.L_8:
        /*000c*/ 	.word	0x00000000
        /*0010*/ 	.short	0x0009
        /*0012*/ 	.short	0x0038
        /*0014*/ 	.byte	0x00, 0xf0, 0x11, 0x00


	//----- nvinfo : EIATTR_KPARAM_INFO
	.align		4
.L_9:
        /*0018*/ 	.byte	0x04, 0x17
        /*001a*/ 	.short	(.L_11 - .L_10)
.L_10:
        /*001c*/ 	.word	0x00000000
        /*0020*/ 	.short	0x0008
        /*0022*/ 	.short	0x0034
        /*0024*/ 	.byte	0x00, 0xf0, 0x11, 0x00


	//----- nvinfo : EIATTR_KPARAM_INFO
	.align		4
.L_11:
        /*0028*/ 	.byte	0x04, 0x17
        /*002a*/ 	.short	(.L_13 - .L_12)
.L_12:
        /*002c*/ 	.word	0x00000000
        /*0030*/ 	.short	0x0007
        /*0032*/ 	.short	0x0030
        /*0034*/ 	.byte	0x00, 0xf0, 0x11, 0x00


	//----- nvinfo : EIATTR_KPARAM_INFO
	.align		4
.L_13:
        /*0038*/ 	.byte	0x04, 0x17
        /*003a*/ 	.short	(.L_15 - .L_14)
.L_14:
        /*003c*/ 	.word	0x00000000
        /*0040*/ 	.short	0x0006
        /*0042*/ 	.short	0x0028
        /*0044*/ 	.byte	0x00, 0xf5, 0x21, 0x00


	//----- nvinfo : EIATTR_KPARAM_INFO
	.align		4
.L_15:
        /*0048*/ 	.byte	0x04, 0x17
        /*004a*/ 	.short	(.L_17 - .L_16)
.L_16:
        /*004c*/ 	.word	0x00000000
        /*0050*/ 	.short	0x0005
        /*0052*/ 	.short	0x0020
        /*0054*/ 	.byte	0x00, 0xf5, 0x21, 0x00


	//----- nvinfo : EIATTR_KPARAM_INFO
	.align		4
.L_17:
        /*0058*/ 	.byte	0x04, 0x17
        /*005a*/ 	.short	(.L_19 - .L_18)
.L_18:
        /*005c*/ 	.word	0x00000000
        /*0060*/ 	.short	0x0004
        /*0062*/ 	.short	0x0018
        /*0064*/ 	.byte	0x00, 0xf5, 0x21, 0x00


	//----- nvinfo : EIATTR_KPARAM_INFO
	.align		4
.L_19:
        /*0068*/ 	.byte	0x04, 0x17
        /*006a*/ 	.short	(.L_21 - .L_20)
.L_20:
        /*006c*/ 	.word	0x00000000
        /*0070*/ 	.short	0x0003
        /*0072*/ 	.short	0x0010
        /*0074*/ 	.byte	0x00, 0xf5, 0x21, 0x00


	//----- nvinfo : EIATTR_KPARAM_INFO
	.align		4
.L_21:
        /*0078*/ 	.byte	0x04, 0x17
        /*007a*/ 	.short	(.L_23 - .L_22)
.L_22:
        /*007c*/ 	.word	0x00000000
        /*0080*/ 	.short	0x0002
        /*0082*/ 	.short	0x0008
        /*0084*/ 	.byte	0x00, 0xf0, 0x11, 0x00


	//----- nvinfo : EIATTR_KPARAM_INFO
	.align		4
.L_23:
        /*0088*/ 	.byte	0x04, 0x17
        /*008a*/ 	.short	(.L_25 - .L_24)
.L_24:
        /*008c*/ 	.word	0x00000000
        /*0090*/ 	.short	0x0001
        /*0092*/ 	.short	0x0004
        /*0094*/ 	.byte	0x00, 0xf0, 0x11, 0x00


	//----- nvinfo : EIATTR_KPARAM_INFO
	.align		4
.L_25:
        /*0098*/ 	.byte	0x04, 0x17
        /*009a*/ 	.short	(.L_27 - .L_26)
.L_26:
        /*009c*/ 	.word	0x00000000
        /*00a0*/ 	.short	0x0000
        /*00a2*/ 	.short	0x0000
        /*00a4*/ 	.byte	0x00, 0xf0, 0x11, 0x00


	//----- nvinfo : EIATTR_SPARSE_MMA_MASK
	.align		4
.L_27:
        /*00a8*/ 	.byte	0x03, 0x50
        /*00aa*/ 	.short	0x0000


	//----- nvinfo : EIATTR_MAXREG_COUNT
	.align		4
        /*00ac*/ 	.byte	0x03, 0x1b
        /*00ae*/ 	.short	0x00ff


	//----- nvinfo : EIATTR_MERCURY_ISA_VERSION
	.align		4
        /*00b0*/ 	.byte	0x03, 0x5f
        /*00b2*/ 	.short	0x0101


	//----- nvinfo : EIATTR_VRC_CTA_INIT_COUNT
	.align		4
        /*00b4*/ 	.byte	0x02, 0x4a
	.zero		1
	.zero		1


	//----- nvinfo : EIATTR_EXIT_INSTR_OFFSETS
	.align		4
        /*00b8*/ 	.byte	0x04, 0x1c
        /*00ba*/ 	.short	(.L_29 - .L_28)


	//   ....[0]....
.L_28:
        /*00bc*/ 	.word	0x000000b0


	//   ....[1]....
        /*00c0*/ 	.word	0x00000a60


	//----- nvinfo : EIATTR_CRS_STACK_SIZE
	.align		4
.L_29:
        /*00c4*/ 	.byte	0x04, 0x1e
        /*00c6*/ 	.short	(.L_31 - .L_30)
.L_30:
        /*00c8*/ 	.word	0x00000000


	//----- nvinfo : EIATTR_CBANK_PARAM_SIZE
	.align		4
.L_31:
        /*00cc*/ 	.byte	0x03, 0x19
        /*00ce*/ 	.short	0x003c


	//----- nvinfo : EIATTR_PARAM_CBANK
	.align		4
        /*00d0*/ 	.byte	0x04, 0x0a
        /*00d2*/ 	.short	(.L_33 - .L_32)
	.align		4
.L_32:
        /*00d4*/ 	.word	index@(.nv.constant0.IF2ComputeStateKernel)
        /*00d8*/ 	.short	0x0380
        /*00da*/ 	.short	0x003c


	//----- nvinfo : EIATTR_SW_WAR
	.align		4
.L_33:
        /*00dc*/ 	.byte	0x04, 0x36
        /*00de*/ 	.short	(.L_35 - .L_34)
.L_34:
        /*00e0*/ 	.word	0x00000008
.L_35:


//--------------------- .nv.callgraph             --------------------------
	.section	.nv.callgraph,"",@"SHT_CUDA_CALLGRAPH"
	.align	4
	.sectionentsize	8
	.align		4
        /*0000*/ 	.word	0x00000000
	.align		4
        /*0004*/ 	.word	0xffffffff
	.align		4
        /*0008*/ 	.word	0x00000000
	.align		4
        /*000c*/ 	.word	0xfffffffe
	.align		4
        /*0010*/ 	.word	0x00000000
	.align		4
        /*0014*/ 	.word	0xfffffffd
	.align		4
        /*0018*/ 	.word	0x00000000
	.align		4
        /*001c*/ 	.word	0xfffffffc


//--------------------- .text.IF2ComputeStateKernel --------------------------
	.section	.text.IF2ComputeStateKernel,"ax",@progbits
	.align	128
        .global         IF2ComputeStateKernel
        .type           IF2ComputeStateKernel,@function
        .size           IF2ComputeStateKernel,(.L_x_9 - IF2ComputeStateKernel)
        .other          IF2ComputeStateKernel,@"STO_CUDA_ENTRY STV_DEFAULT"
IF2ComputeStateKernel:
.text.IF2ComputeStateKernel:
[----:B------:R-:W-:Y:S08]  /*0000*/  LDC R1, c[0x0][0x37c] ;  /* 0x0000df00ff017b82 */ /* 0x000ff00000000800 */
[----:B------:R-:W-:Y:S01]  /*0010*/  S2UR UR4, SR_CTAID.Y ;  /* 0x00000000000479c3 */ /* 0x000fe20000002600 */
[----:B------:R-:W0:Y:S01]  /*0020*/  S2R R0, SR_TID.X ;  /* 0x0000000000007919 */ /* 0x000e220000002100 */
[----:B------:R-:W1:Y:S01]  /*0030*/  LDCU UR5, c[0x0][0x360] ;  /* 0x00006c00ff0577ac */ /* 0x000e620008000800 */
[----:B------:R-:W2:Y:S05]  /*0040*/  LDCU UR6, c[0x0][0x370] ;  /* 0x00006e00ff0677ac */ /* 0x000eaa0008000800 */
[----:B------:R-:W2:Y:S08]  /*0050*/  S2UR UR7, SR_CTAID.X ;  /* 0x00000000000779c3 */ /* 0x000eb00000002500 */
[----:B------:R-:W3:Y:S01]  /*0060*/  LDC R3, c[0x0][0x3b8] ;  /* 0x0000ee00ff037b82 */ /* 0x000ee20000000800 */
[----:B--2---:R-:W-:-:S04]  /*0070*/  UIMAD UR4, UR4, UR6, UR7 ;  /* 0x00000006040472a4 */ /* 0x004fc8000f8e0207 */
[----:B-1----:R-:W-:-:S06]  /*0080*/  UIMAD UR4, UR4, UR5, URZ ;  /* 0x00000005040472a4 */ /* 0x002fcc000f8e02ff */
[----:B0-----:R-:W-:-:S04]  /*0090*/  IADD3 R2, PT, PT, R0, UR4, RZ ;  /* 0x0000000400027c10 */ /* 0x001fc8000fffe0ff */
[----:B---3--:R-:W-:-:S13]  /*00a0*/  ISETP.GE.AND P0, PT, R2, R3, PT ;  /* 0x000000030200720c */ /* 0x008fda0003f06270 */
[----:B------:R-:W-:Y:S05]  /*00b0*/  @P0 EXIT ;  /* 0x000000000000094d */ /* 0x000fea0003800000 */
[----:B------:R-:W0:Y:S01]  /*00c0*/  LDC.64 R6, c[0x0][0x3a0] ;  /* 0x0000e800ff067b82 */ /* 0x000e220000000a00 */
[----:B------:R-:W1:Y:S01]  /*00d0*/  LDCU.64 UR6, c[0x0][0x358] ;  /* 0x00006b00ff0677ac */ /* 0x000e620008000a00 */
[----:B------:R-:W2:Y:S06]  /*00e0*/  LDCU UR5, c[0x0][0x3b0] ;  /* 0x00007600ff0577ac */ /* 0x000eac0008000800 */
[----:B------:R-:W3:Y:S08]  /*00f0*/  LDC.64 R14, c[0x0][0x3a8] ;  /* 0x0000ea00ff0e7b82 */ /* 0x000ef00000000a00 */
[----:B------:R-:W4:Y:S01]  /*0100*/  LDC.64 R12, c[0x0][0x398] ;  /* 0x0000e600ff0c7b82 */ /* 0x000f220000000a00 */
[----:B0-----:R-:W-:-:S05]  /*0110*/  IMAD.WIDE R6, R2, 0x4, R6 ;  /* 0x0000000402067825 */ /* 0x001fca00078e0206 */
[----:B-1----:R0:W-:Y:S01]  /*0120*/  STG.E desc[UR6][R6.64], RZ ;  /* 0x000000ff06007986 */ /* 0x0021e2000c101906 */
[----:B---3--:R-:W-:-:S05]  /*0130*/  IMAD.WIDE R14, R2, 0x4, R14 ;  /* 0x00000004020e7825 */ /* 0x008fca00078e020e */
[----:B------:R-:W2:Y:S01]  /*0140*/  LDG.E R4, desc[UR6][R14.64] ;  /* 0x000000060e047981 */ /* 0x000ea2000c1e1900 */
[----:B------:R-:W-:Y:S01]  /*0150*/  BSSY.RECONVERGENT B0, `(.L_x_0) ;  /* 0x000008f000007945 */ /* 0x000fe20003800200 */
[----:B----4-:R-:W-:Y:S01]  /*0160*/  IMAD.WIDE R12, R2, 0x4, R12 ;  /* 0x00000004020c7825 */ /* 0x010fe200078e020c */
[----:B--2---:R-:W-:-:S13]  /*0170*/  FSETP.GE.AND P0, PT, R4, UR5, PT ;  /* 0x0000000504007c0b */ /* 0x004fda000bf06000 */
[----:B------:R-:W-:Y:S01]  /*0180*/  @P0 MOV R5, 0xc2820000 ;  /* 0xc282000000050802 */ /* 0x000fe20000000f00 */
[----:B------:R0:W-:Y:S04]  /*0190*/  @P0 STG.E desc[UR6][R6.64], R4 ;  /* 0x0000000406000986 */ /* 0x0001e8000c101906 */
[----:B------:R0:W-:Y:S01]  /*01a0*/  @P0 STG.E desc[UR6][R14.64], R5 ;  /* 0x000000050e000986 */ /* 0x0001e2000c101906 */
[----:B------:R-:W-:Y:S05]  /*01b0*/  @P0 BRA `(.L_x_1) ;  /* 0x0000000800200947 */ /* 0x000fea0003800000 */
[----:B------:R-:W-:Y:S01]  /*01c0*/  ISETP.GE.AND P0, PT, R3, 0x1, PT ;  /* 0x000000010300780c */ /* 0x000fe20003f06270 */
[----:B------:R-:W-:-:S12]  /*01d0*/  HFMA2 R23, -RZ, RZ, 0, 0 ;  /* 0x00000000ff177431 */ /* 0x000fd800000001ff */
[----:B------:R-:W-:Y:S05]  /*01e0*/  @!P0 BRA `(.L_x_2) ;  /* 0x0000000800008947 */ /* 0x000fea0003800000 */
[C---:B0-----:R-:W-:Y:S02]  /*01f0*/  IADD3 R5, PT, PT, R3.reuse, -0x1, RZ ;  /* 0xffffffff03057810 */ /* 0x041fe40007ffe0ff */
[----:B------:R-:W-:Y:S02]  /*0200*/  LOP3.LUT R6, R3, 0xf, RZ, 0xc0, !PT ;  /* 0x0000000f03067812 */ /* 0x000fe400078ec0ff */
[----:B------:R-:W-:Y:S02]  /*0210*/  ISETP.GE.U32.AND P1, PT, R5, 0xf, PT ;  /* 0x0000000f0500780c */ /* 0x000fe40003f26070 */
[----:B------:R-:W-:Y:S02]  /*0220*/  ISETP.NE.AND P0, PT, R6, RZ, PT ;  /* 0x000000ff0600720c */ /* 0x000fe40003f05270 */
[----:B------:R-:W-:Y:S02]  /*0230*/  MOV R23, RZ ;  /* 0x000000ff00177202 */ /* 0x000fe40000000f00 */
[----:B------:R-:W-:-:S07]  /*0240*/  MOV R7, RZ ;  /* 0x000000ff00077202 */ /* 0x000fce0000000f00 */
[----:B------:R-:W-:Y:S05]  /*0250*/  @!P1 BRA `(.L_x_3) ;  /* 0x0000000000e49947 */ /* 0x000fea0003800000 */
[----:B------:R-:W-:Y:S02]  /*0260*/  LOP3.LUT R7, R3, 0x7ffffff0, RZ, 0xc0, !PT ;  /* 0x7ffffff003077812 */ /* 0x000fe400078ec0ff */
[----:B------:R-:W-:Y:S02]  /*0270*/  MOV R23, RZ ;  /* 0x000000ff00177202 */ /* 0x000fe40000000f00 */
[----:B------:R-:W-:Y:S02]  /*0280*/  MOV R10, R2 ;  /* 0x00000002000a7202 */ /* 0x000fe40000000f00 */
[----:B------:R-:W-:-:S07]  /*0290*/  IADD3 R11, PT, PT, -R7, RZ, RZ ;  /* 0x000000ff070b7210 */ /* 0x000fce0007ffe1ff */
.L_x_4:
[----:B------:R-:W0:Y:S02]  /*02a0*/  LDC.64 R26, c[0x0][0x390] ;  /* 0x0000e400ff1a7b82 */ /* 0x000e240000000a00 */
[----:B0-----:R-:W-:-:S05]  /*02b0*/  IMAD.WIDE R26, R10, 0x4, R26 ;  /* 0x000000040a1a7825 */ /* 0x001fca00078e021a */
[----:B------:R0:W2:Y:S02]  /*02c0*/  LDG.E R28, desc[UR6][R26.64] ;  /* 0x000000061a1c7981 */ /* 0x0000a4000c1e1900 */
[----:B0-----:R-:W-:-:S05]  /*02d0*/  IMAD.WIDE.U32 R26, R3, 0x4, R26 ;  /* 0x00000004031a7825 */ /* 0x001fca00078e001a */
[----:B------:R-:W3:Y:S01]  /*02e0*/  LDG.E R22, desc[UR6][R26.64] ;  /* 0x000000061a167981 */ /* 0x000ee2000c1e1900 */
[----:B------:R-:W-:-:S05]  /*02f0*/  IMAD.WIDE.U32 R16, R3, 0x4, R26 ;  /* 0x0000000403107825 */ /* 0x000fca00078e001a */
[----:B------:R-:W4:Y:S01]  /*0300*/  LDG.E R5, desc[UR6][R16.64] ;  /* 0x0000000610057981 */ /* 0x000f22000c1e1900 */
[----:B------:R-:W-:-:S05]  /*0310*/  IMAD.WIDE.U32 R20, R3, 0x4, R16 ;  /* 0x0000000403147825 */ /* 0x000fca00078e0010 */
[----:B------:R0:W5:Y:S01]  /*0320*/  LDG.E R9, desc[UR6][R20.64] ;  /* 0x0000000614097981 */ /* 0x000162000c1e1900 */
[----:B------:R-:W-:-:S05]  /*0330*/  IMAD.WIDE.U32 R18, R3, 0x4, R20 ;  /* 0x0000000403127825 */ /* 0x000fca00078e0014 */
[----:B------:R1:W5:Y:S01]  /*0340*/  LDG.E R8, desc[UR6][R18.64] ;  /* 0x0000000612087981 */ /* 0x000362000c1e1900 */
[----:B0-----:R-:W-:-:S05]  /*0350*/  IMAD.WIDE.U32 R20, R3, 0x4, R18 ;  /* 0x0000000403147825 */ /* 0x001fca00078e0012 */
[----:B------:R-:W5:Y:S01]  /*0360*/  LDG.E R27, desc[UR6][R20.64] ;  /* 0x00000006141b7981 */ /* 0x000f62000c1e1900 */
[----:B------:R-:W-:-:S05]  /*0370*/  IMAD.WIDE.U32 R16, R3, 0x4, R20 ;  /* 0x0000000403107825 */ /* 0x000fca00078e0014 */
[----:B------:R0:W5:Y:S01]  /*0380*/  LDG.E R26, desc[UR6][R16.64] ;  /* 0x00000006101a7981 */ /* 0x000162000c1e1900 */
[----:B------:R-:W-:-:S04]  /*0390*/  IMAD.WIDE.U32 R24, R3, 0x4, R16 ;  /* 0x0000000403187825 */ /* 0x000fc800078e0010 */
[C---:B-1----:R-:W-:Y:S02]  /*03a0*/  IMAD.WIDE.U32 R18, R3.reuse, 0x4, R24 ;  /* 0x0000000403127825 */ /* 0x042fe400078e0018 */
[----:B------:R-:W5:Y:S02]  /*03b0*/  LDG.E R25, desc[UR6][R24.64] ;  /* 0x0000000618197981 */ /* 0x000f64000c1e1900 */
[C---:B0-----:R-:W-:Y:S02]  /*03c0*/  IMAD.WIDE.U32 R16, R3.reuse, 0x4, R18 ;  /* 0x0000000403107825 */ /* 0x041fe400078e0012 */
[----:B------:R0:W5:Y:S02]  /*03d0*/  LDG.E R24, desc[UR6][R18.64] ;  /* 0x0000000612187981 */ /* 0x000164000c1e1900 */
[C---:B0-----:R-:W-:Y:S02]  /*03e0*/  IMAD.WIDE.U32 R18, R3.reuse, 0x4, R16 ;  /* 0x0000000403127825 */ /* 0x041fe400078e0010 */
[----:B------:R-:W5:Y:S02]  /*03f0*/  LDG.E R16, desc[UR6][R16.64] ;  /* 0x0000000610107981 */ /* 0x000f64000c1e1900 */
[----:B------:R-:W-:-:S02]  /*0400*/  IMAD.WIDE.U32 R20, R3, 0x4, R18 ;  /* 0x0000000403147825 */ /* 0x000fc400078e0012 */
[----:B------:R-:W5:Y:S02]  /*0410*/  LDG.E R29, desc[UR6][R18.64] ;  /* 0x00000006121d7981 */ /* 0x000f64000c1e1900 */
[----:B--2---:R-:W-:Y:S02]  /*0420*/  FADD R23, R28, R23 ;  /* 0x000000171c177221 */ /* 0x004fe40000000000 */
[----:B------:R0:W2:Y:S02]  /*0430*/  LDG.E R28, desc[UR6][R20.64] ;  /* 0x00000006141c7981 */ /* 0x0000a4000c1e1900 */
[----:B0-----:R-:W-:-:S04]  /*0440*/  IMAD.WIDE.U32 R20, R3, 0x4, R20 ;  /* 0x0000000403147825 */ /* 0x001fc800078e0014 */
[----:B---3--:R-:W-:Y:S01]  /*0450*/  FADD R18, R23, R22 ;  /* 0x0000001617127221 */ /* 0x008fe20000000000 */
[----:B------:R5:W3:Y:S01]  /*0460*/  LDG.E R17, desc[UR6][R20.64] ;  /* 0x0000000614117981 */ /* 0x000ae2000c1e1900 */
[----:B------:R-:W-:-:S04]  /*0470*/  IMAD.WIDE.U32 R22, R3, 0x4, R20 ;  /* 0x0000000403167825 */ /* 0x000fc800078e0014 */
[----:B----4-:R-:W-:Y:S02]  /*0480*/  FADD R18, R18, R5 ;  /* 0x0000000512127221 */ /* 0x010fe40000000000 */
[----:B------:R0:W4:Y:S02]  /*0490*/  LDG.E R5, desc[UR6][R22.64] ;  /* 0x0000000616057981 */ /* 0x000124000c1e1900 */
[----:B-----5:R-:W-:Y:S01]  /*04a0*/  FADD R21, R18, R9 ;  /* 0x0000000912157221 */ /* 0x020fe20000000000 */
[----:B0-----:R-:W-:-:S05]  /*04b0*/  IMAD.WIDE.U32 R22, R3, 0x4, R22 ;  /* 0x0000000403167825 */ /* 0x001fca00078e0016 */
[----:B------:R-:W5:Y:S01]  /*04c0*/  LDG.E R9, desc[UR6][R22.64] ;  /* 0x0000000616097981 */ /* 0x000f62000c1e1900 */
[----:B------:R-:W-:-:S06]  /*04d0*/  IMAD.WIDE.U32 R18, R3, 0x4, R22 ;  /* 0x0000000403127825 */ /* 0x000fcc00078e0016 */
[----:B------:R-:W5:Y:S01]  /*04e0*/  LDG.E R18, desc[UR6][R18.64] ;  /* 0x0000000612127981 */ /* 0x000f62000c1e1900 */
[----:B------:R-:W-:-:S04]  /*04f0*/  FADD R8, R21, R8 ;  /* 0x0000000815087221 */ /* 0x000fc80000000000 */
[----:B------:R-:W-:-:S04]  /*0500*/  FADD R27, R8, R27 ;  /* 0x0000001b081b7221 */ /* 0x000fc80000000000 */
[----:B------:R-:W-:-:S04]  /*0510*/  FADD R26, R27, R26 ;  /* 0x0000001a1b1a7221 */ /* 0x000fc80000000000 */
[----:B------:R-:W-:-:S04]  /*0520*/  FADD R25, R26, R25 ;  /* 0x000000191a197221 */ /* 0x000fc80000000000 */
[----:B------:R-:W-:Y:S01]  /*0530*/  FADD R25, R25, R24 ;  /* 0x0000001819197221 */ /* 0x000fe20000000000 */
[----:B------:R-:W-:-:S03]  /*0540*/  IADD3 R11, PT, PT, R11, 0x10, RZ ;  /* 0x000000100b0b7810 */ /* 0x000fc60007ffe0ff */
[----:B------:R-:W-:-:S04]  /*0550*/  FADD R16, R25, R16 ;  /* 0x0000001019107221 */ /* 0x000fc80000000000 */
[----:B------:R-:W-:Y:S01]  /*0560*/  FADD R29, R16, R29 ;  /* 0x0000001d101d7221 */ /* 0x000fe20000000000 */
[----:B------:R-:W-:Y:S02]  /*0570*/  ISETP.NE.AND P1, PT, R11, RZ, PT ;  /* 0x000000ff0b00720c */ /* 0x000fe40003f25270 */
[----:B------:R-:W-:Y:S01]  /*0580*/  LEA R10, R3, R10, 0x4 ;  /* 0x0000000a030a7211 */ /* 0x000fe200078e20ff */
[----:B--2---:R-:W-:-:S04]  /*0590*/  FADD R28, R29, R28 ;  /* 0x0000001c1d1c7221 */ /* 0x004fc80000000000 */
[----:B---3--:R-:W-:-:S04]  /*05a0*/  FADD R28, R28, R17 ;  /* 0x000000111c1c7221 */ /* 0x008fc80000000000 */
[----:B----4-:R-:W-:-:S04]  /*05b0*/  FADD R28, R28, R5 ;  /* 0x000000051c1c7221 */ /* 0x010fc80000000000 */
[----:B-----5:R-:W-:-:S04]  /*05c0*/  FADD R9, R28, R9 ;  /* 0x000000091c097221 */ /* 0x020fc80000000000 */
[----:B------:R-:W-:Y:S01]  /*05d0*/  FADD R23, R9, R18 ;  /* 0x0000001209177221 */ /* 0x000fe20000000000 */
[----:B------:R-:W-:Y:S06]  /*05e0*/  @P1 BRA `(.L_x_4) ;  /* 0xfffffffc002c1947 */ /* 0x000fec000383ffff */
.L_x_3:
[----:B------:R-:W-:Y:S05]  /*05f0*/  @!P0 BRA `(.L_x_2) ;  /* 0x0000000000fc8947 */ /* 0x000fea0003800000 */
[----:B------:R-:W-:Y:S02]  /*0600*/  ISETP.GE.U32.AND P0, PT, R6, 0x8, PT ;  /* 0x000000080600780c */ /* 0x000fe40003f06070 */
[----:B------:R-:W-:-:S04]  /*0610*/  LOP3.LUT R22, R3, 0x7, RZ, 0xc0, !PT ;  /* 0x0000000703167812 */ /* 0x000fc800078ec0ff */
[----:B------:R-:W-:-:S07]  /*0620*/  ISETP.NE.AND P1, PT, R22, RZ, PT ;  /* 0x000000ff1600720c */ /* 0x000fce0003f25270 */
[----:B------:R-:W-:Y:S06]  /*0630*/  @!P0 BRA `(.L_x_5) ;  /* 0x00000000006c8947 */ /* 0x000fec0003800000 */
[----:B------:R-:W0:Y:S01]  /*0640*/  LDC.64 R26, c[0x0][0x390] ;  /* 0x0000e400ff1a7b82 */ /* 0x000e220000000a00 */
[----:B------:R-:W-:-:S04]  /*0650*/  IMAD R5, R7, R3, R2 ;  /* 0x0000000307057224 */ /* 0x000fc800078e0202 */
[----:B0-----:R-:W-:-:S05]  /*0660*/  IMAD.WIDE R26, R5, 0x4, R26 ;  /* 0x00000004051a7825 */ /* 0x001fca00078e021a */
[----:B------:R-:W2:Y:S01]  /*0670*/  LDG.E R6, desc[UR6][R26.64] ;  /* 0x000000061a067981 */ /* 0x000ea2000c1e1900 */
[----:B------:R-:W-:-:S05]  /*0680*/  IMAD.WIDE.U32 R28, R3, 0x4, R26 ;  /* 0x00000004031c7825 */ /* 0x000fca00078e001a */
[----:B------:R-:W3:Y:S01]  /*0690*/  LDG.E R5, desc[UR6][R28.64] ;  /* 0x000000061c057981 */ /* 0x000ee2000c1e1900 */
[----:B------:R-:W-:-:S04]  /*06a0*/  IMAD.WIDE.U32 R24, R3, 0x4, R28 ;  /* 0x0000000403187825 */ /* 0x000fc800078e001c */
[C---:B------:R-:W-:Y:S02]  /*06b0*/  IMAD.WIDE.U32 R8, R3.reuse, 0x4, R24 ;  /* 0x0000000403087825 */ /* 0x040fe400078e0018 */
[----:B------:R-:W4:Y:S02]  /*06c0*/  LDG.E R24, desc[UR6][R24.64] ;  /* 0x0000000618187981 */ /* 0x000f24000c1e1900 */
[C---:B------:R-:W-:Y:S02]  /*06d0*/  IMAD.WIDE.U32 R10, R3.reuse, 0x4, R8 ;  /* 0x00000004030a7825 */ /* 0x040fe400078e0008 */
[----:B------:R-:W5:Y:S02]  /*06e0*/  LDG.E R8, desc[UR6][R8.64] ;  /* 0x0000000608087981 */ /* 0x000f64000c1e1900 */
[C---:B------:R-:W-:Y:S02]  /*06f0*/  IMAD.WIDE.U32 R16, R3.reuse, 0x4, R10 ;  /* 0x0000000403107825 */ /* 0x040fe400078e000a */
[----:B------:R-:W5:Y:S02]  /*0700*/  LDG.E R10, desc[UR6][R10.64] ;  /* 0x000000060a0a7981 */ /* 0x000f64000c1e1900 */
[----:B------:R-:W-:-:S02]  /*0710*/  IMAD.WIDE.U32 R18, R3, 0x4, R16 ;  /* 0x0000000403127825 */ /* 0x000fc400078e0010 */
[----:B------:R-:W5:Y:S02]  /*0720*/  LDG.E R16, desc[UR6][R16.64] ;  /* 0x0000000610107981 */ /* 0x000f64000c1e1900 */
[----:B------:R-:W-:Y:S02]  /*0730*/  IMAD.WIDE.U32 R20, R3, 0x4, R18 ;  /* 0x0000000403147825 */ /* 0x000fe400078e0012 */
[----:B------:R-:W5:Y:S04]  /*0740*/  LDG.E R18, desc[UR6][R18.64] ;  /* 0x0000000612127981 */ /* 0x000f68000c1e1900 */
[----:B------:R-:W5:Y:S01]  /*0750*/  LDG.E R20, desc[UR6][R20.64] ;  /* 0x0000000614147981 */ /* 0x000f62000c1e1900 */
[----:B------:R-:W-:Y:S01]  /*0760*/  IADD3 R7, PT, PT, R7, 0x8, RZ ;  /* 0x0000000807077810 */ /* 0x000fe20007ffe0ff */
[----:B--2---:R-:W-:-:S04]  /*0770*/  FADD R6, R23, R6 ;  /* 0x0000000617067221 */ /* 0x004fc80000000000 */
[----:B---3--:R-:W-:-:S04]  /*0780*/  FADD R5, R6, R5 ;  /* 0x0000000506057221 */ /* 0x008fc80000000000 */
[----:B----4-:R-:W-:-:S04]  /*0790*/  FADD R5, R5, R24 ;  /* 0x0000001805057221 */ /* 0x010fc80000000000 */
[----:B-----5:R-:W-:-:S04]  /*07a0*/  FADD R5, R5, R8 ;  /* 0x0000000805057221 */ /* 0x020fc80000000000 */
[----:B------:R-:W-:-:S04]  /*07b0*/  FADD R5, R5, R10 ;  /* 0x0000000a05057221 */ /* 0x000fc80000000000 */
[----:B------:R-:W-:-:S04]  /*07c0*/  FADD R5, R5, R16 ;  /* 0x0000001005057221 */ /* 0x000fc80000000000 */
[----:B------:R-:W-:-:S04]  /*07d0*/  FADD R5, R5, R18 ;  /* 0x0000001205057221 */ /* 0x000fc80000000000 */
[----:B------:R-:W-:-:S07]  /*07e0*/  FADD R23, R5, R20 ;  /* 0x0000001405177221 */ /* 0x000fce0000000000 */
.L_x_5:
[----:B------:R-:W-:Y:S05]  /*07f0*/  @!P1 BRA `(.L_x_2) ;  /* 0x00000000007c9947 */ /* 0x000fea0003800000 */
[----:B------:R-:W-:Y:S02]  /*0800*/  ISETP.GE.U32.AND P0, PT, R22, 0x4, PT ;  /* 0x000000041600780c */ /* 0x000fe40003f06070 */
[----:B------:R-:W-:-:S04]  /*0810*/  LOP3.LUT R5, R3, 0x3, RZ, 0xc0, !PT ;  /* 0x0000000303057812 */ /* 0x000fc800078ec0ff */
[----:B------:R-:W-:-:S07]  /*0820*/  ISETP.NE.AND P1, PT, R5, RZ, PT ;  /* 0x000000ff0500720c */ /* 0x000fce0003f25270 */
[----:B------:R-:W-:Y:S06]  /*0830*/  @!P0 BRA `(.L_x_6) ;  /* 0x00000000003c8947 */ /* 0x000fec0003800000 */
[----:B------:R-:W0:Y:S01]  /*0840*/  LDC.64 R8, c[0x0][0x390] ;  /* 0x0000e400ff087b82 */ /* 0x000e220000000a00 */
[----:B------:R-:W-:-:S04]  /*0850*/  IMAD R11, R7, R3, R2 ;  /* 0x00000003070b7224 */ /* 0x000fc800078e0202 */
[----:B0-----:R-:W-:-:S04]  /*0860*/  IMAD.WIDE R8, R11, 0x4, R8 ;  /* 0x000000040b087825 */ /* 0x001fc800078e0208 */
[C---:B------:R-:W-:Y:S02]  /*0870*/  IMAD.WIDE.U32 R10, R3.reuse, 0x4, R8 ;  /* 0x00000004030a7825 */ /* 0x040fe400078e0008 */
[----:B------:R-:W2:Y:S02]  /*0880*/  LDG.E R8, desc[UR6][R8.64] ;  /* 0x0000000608087981 */ /* 0x000ea4000c1e1900 */
[C---:B------:R-:W-:Y:S02]  /*0890*/  IMAD.WIDE.U32 R16, R3.reuse, 0x4, R10 ;  /* 0x0000000403107825 */ /* 0x040fe400078e000a */
[----:B------:R-:W3:Y:S02]  /*08a0*/  LDG.E R10, desc[UR6][R10.64] ;  /* 0x000000060a0a7981 */ /* 0x000ee4000c1e1900 */
[----:B------:R-:W-:Y:S02]  /*08b0*/  IMAD.WIDE.U32 R18, R3, 0x4, R16 ;  /* 0x0000000403127825 */ /* 0x000fe400078e0010 */
[----:B------:R-:W4:Y:S04]  /*08c0*/  LDG.E R16, desc[UR6][R16.64] ;  /* 0x0000000610107981 */ /* 0x000f28000c1e1900 */
[----:B------:R-:W5:Y:S01]  /*08d0*/  LDG.E R18, desc[UR6][R18.64] ;  /* 0x0000000612127981 */ /* 0x000f62000c1e1900 */
[----:B------:R-:W-:Y:S01]  /*08e0*/  IADD3 R7, PT, PT, R7, 0x4, RZ ;  /* 0x0000000407077810 */ /* 0x000fe20007ffe0ff */
[----:B--2---:R-:W-:-:S04]  /*08f0*/  FADD R23, R23, R8 ;  /* 0x0000000817177221 */ /* 0x004fc80000000000 */
[----:B---3--:R-:W-:-:S04]  /*0900*/  FADD R23, R23, R10 ;  /* 0x0000000a17177221 */ /* 0x008fc80000000000 */
[----:B----4-:R-:W-:-:S04]  /*0910*/  FADD R23, R23, R16 ;  /* 0x0000001017177221 */ /* 0x010fc80000000000 */
[----:B-----5:R-:W-:-:S07]  /*0920*/  FADD R23, R23, R18 ;  /* 0x0000001217177221 */ /* 0x020fce0000000000 */
.L_x_6:
[----:B------:R-:W-:Y:S05]  /*0930*/  @!P1 BRA `(.L_x_2) ;  /* 0x00000000002c9947 */ /* 0x000fea0003800000 */
[----:B------:R-:W0:Y:S01]  /*0940*/  LDC.64 R8, c[0x0][0x390] ;  /* 0x0000e400ff087b82 */ /* 0x000e220000000a00 */
[----:B------:R-:W-:Y:S01]  /*0950*/  IMAD R0, R7, R3, R0 ;  /* 0x0000000307007224 */ /* 0x000fe200078e0200 */
[----:B------:R-:W-:-:S04]  /*0960*/  IADD3 R5, PT, PT, -R5, RZ, RZ ;  /* 0x000000ff05057210 */ /* 0x000fc80007ffe1ff */
[----:B------:R-:W-:-:S07]  /*0970*/  IADD3 R0, PT, PT, R0, UR4, RZ ;  /* 0x0000000400007c10 */ /* 0x000fce000fffe0ff */
.L_x_7:
[----:B0-----:R-:W-:-:S06]  /*0980*/  IMAD.WIDE R6, R0, 0x4, R8 ;  /* 0x0000000400067825 */ /* 0x001fcc00078e0208 */
[----:B------:R-:W2:Y:S01]  /*0990*/  LDG.E R6, desc[UR6][R6.64] ;  /* 0x0000000606067981 */ /* 0x000ea2000c1e1900 */
[----:B------:R-:W-:Y:S02]  /*09a0*/  IADD3 R5, PT, PT, R5, 0x1, RZ ;  /* 0x0000000105057810 */ /* 0x000fe40007ffe0ff */
[----:B------:R-:W-:Y:S02]  /*09b0*/  IADD3 R0, PT, PT, R0, R3, RZ ;  /* 0x0000000300007210 */ /* 0x000fe40007ffe0ff */
[----:B------:R-:W-:Y:S01]  /*09c0*/  ISETP.NE.AND P0, PT, R5, RZ, PT ;  /* 0x000000ff0500720c */ /* 0x000fe20003f05270 */
[----:B--2---:R-:W-:-:S12]  /*09d0*/  FADD R23, R6, R23 ;  /* 0x0000001706177221 */ /* 0x004fd80000000000 */
[----:B------:R-:W-:Y:S05]  /*09e0*/  @P0 BRA `(.L_x_7) ;  /* 0xfffffffc00e40947 */ /* 0x000fea000383ffff */
.L_x_2:
[----:B------:R-:W2:Y:S02]  /*09f0*/  LDG.E R0, desc[UR6][R12.64] ;  /* 0x000000060c007981 */ /* 0x000ea4000c1e1900 */
[----:B--2---:R-:W-:Y:S01]  /*0a00*/  FSETP.GT.AND P0, PT, R23, -R0, PT ;  /* 0x800000001700720b */ /* 0x004fe20003f04000 */
[----:B------:R-:W-:-:S12]  /*0a10*/  FADD R3, R0, R23 ;  /* 0x0000001700037221 */ /* 0x000fd80000000000 */
[----:B------:R-:W-:-:S05]  /*0a20*/  @P0 FADD R3, R4, R3 ;  /* 0x0000000304030221 */ /* 0x000fca0000000000 */
[----:B------:R1:W-:Y:S02]  /*0a30*/  @P0 STG.E desc[UR6][R14.64], R3 ;  /* 0x000000030e000986 */ /* 0x0003e4000c101906 */
.L_x_1:
[----:B------:R-:W-:Y:S05]  /*0a40*/  BSYNC.RECONVERGENT B0 ;  /* 0x0000000000007941 */ /* 0x000fea0003800200 */
.L_x_0:
[----:B------:R-:W-:Y:S01]  /*0a50*/  STG.E desc[UR6][R12.64], RZ ;  /* 0x000000ff0c007986 */ /* 0x000fe2000c101906 */
[----:B------:R-:W-:Y:S05]  /*0a60*/  EXIT ;  /* 0x000000000000794d */ /* 0x000fea0003800000 */
.L_x_8:
[----:B------:R-:W-:-:S00]  /*0a70*/  BRA `(.L_x_8) ;  /* 0xfffffffc00fc7947 */ /* 0x000fc0000383ffff */
[----:B------:R-:W-:-:S00]  /*0a80*/  NOP ;  /* 0x0000000000007918 */ /* 0x000fc00000000000 */
[----:B------:R-:W-:-:S00]  /*0a90*/  NOP ;  /* 0x0000000000007918 */ /* 0x000fc00000000000 */
[----:B------:R-:W-:-:S00]  /*0aa0*/  NOP ;  /* 0x0000000000007918 */ /* 0x000fc00000000000 */
[----:B------:R-:W-:-:S00]  /*0ab0*/  NOP ;  /* 0x0000000000007918 */ /* 0x000fc00000000000 */
[----:B------:R-:W-:-:S00]  /*0ac0*/  NOP ;  /* 0x0000000000007918 */ /* 0x000fc00000000000 */
[----:B------:R-:W-:-:S00]  /*0ad0*/  NOP ;  /* 0x0000000000007918 */ /* 0x000fc00000000000 */
[----:B------:R-:W-:-:S00]  /*0ae0*/  NOP ;  /* 0x0000000000007918 */ /* 0x000fc00000000000 */
[----:B------:R-:W-:-:S00]  /*0af0*/  NOP ;  /* 0x0000000000007918 */ /* 0x000fc00000000000 */
.L_x_9:


//--------------------- .nv.shared.reserved.0     --------------------------
	.section	.nv.shared.reserved.0,"aw",@nobits
	.weak		__nv_reservedSMEM_offset_0_alias
	.size		__nv_reservedSMEM_offset_0_alias, 0, 64
	.other		__nv_reservedSMEM_offset_0_alias,@"STO_CUDA_RESERVED_SHARED STV_DEFAULT"
__nv_reservedSMEM_offset_0_alias:
	.zero		0
	.zero		64


//--------------------- .nv.constant0.IF2ComputeStateKernel --------------------------
	.section	.nv.constant0.IF2ComputeStateKernel,"a",@progbits
	.sectionflags	@""
	.align	4
.nv.constant0.IF2ComputeStateKernel:
	.zero		956


//--------------------- SYMBOLS --------------------------

	.type		.nv.reservedSmem.offset0,@object
	.size		.nv.reservedSmem.offset0,0x4
